	.headerflags	@"EF_CUDA_TEXMODE_UNIFIED EF_CUDA_64BIT_ADDRESS EF_CUDA_ACCELERATORS EF_CUDA_SM90 EF_CUDA_VIRTUAL_SM(EF_CUDA_SM90)"
	.elftype	@"ET_EXEC"


//--------------------- .nv.info                  --------------------------
	.section	.nv.info,"",@"SHT_CUDA_INFO"
	.align	4


	//----- nvinfo : EIATTR_REGCOUNT
	.align		4
        /*0000*/ 	.byte	0x04, 0x2f
        /*0002*/ 	.short	(.L_2 - .L_1)
	.align		4
.L_1:
        /*0004*/ 	.word	index@(triton_poi_fused_add_mul_pow_tanh_0)
        /*0008*/ 	.word	0x00000010


	//----- nvinfo : EIATTR_MIN_STACK_SIZE
	.align		4
.L_2:
        /*000c*/ 	.byte	0x04, 0x12
        /*000e*/ 	.short	(.L_4 - .L_3)
	.align		4
.L_3:
        /*0010*/ 	.word	index@(triton_poi_fused_add_mul_pow_tanh_0)
        /*0014*/ 	.word	0x00000000


	//----- nvinfo : EIATTR_FRAME_SIZE
	.align		4
.L_4:
        /*0018*/ 	.byte	0x04, 0x11
        /*001a*/ 	.short	(.L_6 - .L_5)
	.align		4
.L_5:
        /*001c*/ 	.word	index@(triton_poi_fused_add_mul_pow_tanh_0)
        /*0020*/ 	.word	0x00000000


	//----- nvinfo : EIATTR_MIN_STACK_SIZE
	.align		4
.L_6:
        /*0024*/ 	.byte	0x04, 0x12
        /*0026*/ 	.short	(.L_8 - .L_7)
	.align		4
.L_7:
        /*0028*/ 	.word	index@(triton_poi_fused_add_mul_pow_tanh_0)
        /*002c*/ 	.word	0x00000000
.L_8:


//--------------------- .nv.info.triton_poi_fused_add_mul_pow_tanh_0 --------------------------
	.section	.nv.info.triton_poi_fused_add_mul_pow_tanh_0,"",@"SHT_CUDA_INFO"
	.sectionflags	@""
	.align	4


	//----- nvinfo : EIATTR_CUDA_API_VERSION
	.align		4
        /*0000*/ 	.byte	0x04, 0x37
        /*0002*/ 	.short	(.L_10 - .L_9)
.L_9:
        /*0004*/ 	.word	0x0000007c


	//----- nvinfo : EIATTR_KPARAM_INFO
	.align		4
.L_10:
        /*0008*/ 	.byte	0x04, 0x17
        /*000a*/ 	.short	(.L_12 - .L_11)
.L_11:
        /*000c*/ 	.word	0x00000000
        /*0010*/ 	.short	0x0003
        /*0012*/ 	.short	0x0018
        /*0014*/ 	.byte	0x00, 0xf0, 0x11, 0x00


	//----- nvinfo : EIATTR_KPARAM_INFO
	.align		4
.L_12:
        /*0018*/ 	.byte	0x04, 0x17
        /*001a*/ 	.short	(.L_14 - .L_13)
.L_13:
        /*001c*/ 	.word	0x00000000
        /*0020*/ 	.short	0x0002
        /*0022*/ 	.short	0x0010
        /*0024*/ 	.byte	0x00, 0xf4, 0x21, 0x00


	//----- nvinfo : EIATTR_KPARAM_INFO
	.align		4
.L_14:
        /*0028*/ 	.byte	0x04, 0x17
        /*002a*/ 	.short	(.L_16 - .L_15)
.L_15:
        /*002c*/ 	.word	0x00000000
        /*0030*/ 	.short	0x0001
        /*0032*/ 	.short	0x0008
        /*0034*/ 	.byte	0x00, 0xf4, 0x21, 0x00


	//----- nvinfo : EIATTR_KPARAM_INFO
	.align		4
.L_16:
        /*0038*/ 	.byte	0x04, 0x17
        /*003a*/ 	.short	(.L_18 - .L_17)
.L_17:
        /*003c*/ 	.word	0x00000000
        /*0040*/ 	.short	0x0000
        /*0042*/ 	.short	0x0000
        /*0044*/ 	.byte	0x00, 0xf4, 0x21, 0x00


	//----- nvinfo : EIATTR_SPARSE_MMA_MASK
	.align		4
.L_18:
        /*0048*/ 	.byte	0x03, 0x50
        /*004a*/ 	.short	0x0000


	//----- nvinfo : EIATTR_MAXREG_COUNT
	.align		4
        /*004c*/ 	.byte	0x03, 0x1b
        /*004e*/ 	.short	0x00ff


	//----- nvinfo : EIATTR_EXIT_INSTR_OFFSETS
	.align		4
        /*0050*/ 	.byte	0x04, 0x1c
        /*0052*/ 	.short	(.L_20 - .L_19)


	//   ....[0]....
.L_19:
        /*0054*/ 	.word	0x00000500


	//   ....[1]....
        /*0058*/ 	.word	0x00000520


	//----- nvinfo : EIATTR_REQNTID
	.align		4
.L_20:
        /*005c*/ 	.byte	0x04, 0x10
        /*005e*/ 	.short	(.L_22 - .L_21)
.L_21:
        /*0060*/ 	.word	0x00000080
        /*0064*/ 	.word	0x00000001
        /*0068*/ 	.word	0x00000001


	//----- nvinfo : EIATTR_CRS_STACK_SIZE
	.align		4
.L_22:
        /*006c*/ 	.byte	0x04, 0x1e
        /*006e*/ 	.short	(.L_24 - .L_23)
.L_23:
        /*0070*/ 	.word	0x00000000


	//----- nvinfo : EIATTR_CBANK_PARAM_SIZE
	.align		4
.L_24:
        /*0074*/ 	.byte	0x03, 0x19
        /*0076*/ 	.short	0x001c


	//----- nvinfo : EIATTR_PARAM_CBANK
	.align		4
        /*0078*/ 	.byte	0x04, 0x0a
        /*007a*/ 	.short	(.L_26 - .L_25)
	.align		4
.L_25:
        /*007c*/ 	.word	index@(.nv.constant0.triton_poi_fused_add_mul_pow_tanh_0)
        /*0080*/ 	.short	0x0210
        /*0082*/ 	.short	0x001c


	//----- nvinfo : EIATTR_SW_WAR
	.align		4
.L_26:
        /*0084*/ 	.byte	0x04, 0x36
        /*0086*/ 	.short	(.L_28 - .L_27)
.L_27:
        /*0088*/ 	.word	0x00000008
.L_28:


//--------------------- .nv.callgraph             --------------------------
	.section	.nv.callgraph,"",@"SHT_CUDA_CALLGRAPH"
	.align	4
	.sectionentsize	8
	.align		4
        /*0000*/ 	.word	0x00000000
	.align		4
        /*0004*/ 	.word	0xffffffff
	.align		4
        /*0008*/ 	.word	0x00000000
	.align		4
        /*000c*/ 	.word	0xfffffffe
	.align		4
        /*0010*/ 	.word	0x00000000
	.align		4
        /*0014*/ 	.word	0xfffffffd
	.align		4
        /*0018*/ 	.word	0x00000000
	.align		4
        /*001c*/ 	.word	0xfffffffc


//--------------------- .nv.constant4             --------------------------
	.section	.nv.constant4,"a",@progbits
	.align	8
	.align		8
.nv.constant4:
        /*0000*/ 	.dword	_$_str


//--------------------- .text.triton_poi_fused_add_mul_pow_tanh_0 --------------------------
	.section	.text.triton_poi_fused_add_mul_pow_tanh_0,"ax",@progbits
	.align	128
        .global         triton_poi_fused_add_mul_pow_tanh_0
        .type           triton_poi_fused_add_mul_pow_tanh_0,@function
        .size           triton_poi_fused_add_mul_pow_tanh_0,(.L_x_7 - triton_poi_fused_add_mul_pow_tanh_0)
        .other          triton_poi_fused_add_mul_pow_tanh_0,@"STO_CUDA_ENTRY STV_DEFAULT"
triton_poi_fused_add_mul_pow_tanh_0:
.text.triton_poi_fused_add_mul_pow_tanh_0:
[----:B------:R-:W0:Y:S02]  /*0000*/  LDC R1, c[0x0][0x28] ;  /* 0x00000a00ff017b82 */ /* 0x000e240000000800 */
[----:B------:R-:W1:Y:S01]  /*0010*/  S2R R0, SR_TID.X ;  /* 0x0000000000007919 */ /* 0x000e620000002100 */
[----:B------:R-:W2:Y:S01]  /*0020*/  LDC.64 R8, c[0x0][0x210] ;  /* 0x00008400ff087b82 */ /* 0x000ea20000000a00 */
[----:B------:R-:W-:Y:S01]  /*0030*/  ULDC.64 UR4, c[0x0][0x208] ;  /* 0x0000820000047ab9 */ /* 0x000fe20000000a00 */
[----:B------:R-:W3:Y:S06]  /*0040*/  S2R R3, SR_CTAID.X ;  /* 0x0000000000037919 */ /* 0x000eec0000002500 */
[----:B------:R-:W4:Y:S01]  /*0050*/  LDC.64 R10, c[0x0][0x218] ;  /* 0x00008600ff0a7b82 */ /* 0x000f220000000a00 */
[----:B-1----:R-:W-:-:S04]  /*0060*/  SHF.L.U32 R0, R0, 0x1, RZ ;  /* 0x0000000100007819 */ /* 0x002fc800000006ff */
[----:B------:R-:W-:-:S04]  /*0070*/  LOP3.LUT R0, R0, 0xfe, RZ, 0xc0, !PT ;  /* 0x000000fe00007812 */ /* 0x000fc800078ec0ff */
[----:B---3--:R-:W-:Y:S02]  /*0080*/  LEA R6, R3, R0, 0x8 ;  /* 0x0000000003067211 */ /* 0x008fe400078e40ff */
[----:B------:R-:W-:Y:S02]  /*0090*/  CS2R R2, SRZ ;  /* 0x0000000000027805 */ /* 0x000fe4000001ff00 */
[C---:B------:R-:W-:Y:S01]  /*00a0*/  ISETP.GE.AND P0, PT, R6.reuse, 0x100, PT ;  /* 0x000001000600780c */ /* 0x040fe20003f06270 */
[----:B--2---:R-:W-:-:S12]  /*00b0*/  IMAD.WIDE R8, R6, 0x4, R8 ;  /* 0x0000000406087825 */ /* 0x004fd800078e0208 */
[----:B------:R-:W2:Y:S01]  /*00c0*/  @!P0 LDG.E.64 R2, desc[UR4][R8.64] ;  /* 0x0000000408028981 */ /* 0x000ea2000c1e1b00 */
[----:B------:R-:W-:Y:S01]  /*00d0*/  CS2R R4, SRZ ;  /* 0x0000000000047805 */ /* 0x000fe2000001ff00 */
[----:B----4-:R-:W-:-:S05]  /*00e0*/  IMAD.WIDE R10, R6, 0x4, R10 ;  /* 0x00000004060a7825 */ /* 0x010fca00078e020a */
[----:B------:R1:W5:Y:S01]  /*00f0*/  @!P0 LDG.E.64 R4, desc[UR4][R10.64] ;  /* 0x000000040a048981 */ /* 0x000362000c1e1b00 */
[----:B------:R-:W-:Y:S01]  /*0100*/  BSSY B0, `(.L_x_0) ;  /* 0x000001d000007945 */ /* 0x000fe20003800000 */
[----:B--2---:R-:W-:Y:S01]  /*0110*/  FMUL R7, R2, R2 ;  /* 0x0000000202077220 */ /* 0x004fe20000400000 */
[----:B------:R-:W-:-:S03]  /*0120*/  FMUL R0, R3, R3 ;  /* 0x0000000303007220 */ /* 0x000fc60000400000 */
[----:B------:R-:W-:Y:S01]  /*0130*/  FMUL R7, R7, R2 ;  /* 0x0000000207077220 */ /* 0x000fe20000400000 */
[----:B------:R-:W-:-:S03]  /*0140*/  FMUL R0, R0, R3 ;  /* 0x0000000300007220 */ /* 0x000fc60000400000 */
[----:B------:R-:W-:Y:S01]  /*0150*/  FFMA R7, R7, 0.044714998453855514526, R2 ;  /* 0x3d37271307077823 */ /* 0x000fe20000000002 */
[----:B------:R-:W-:-:S03]  /*0160*/  FFMA R0, R0, 0.044714998453855514526, R3 ;  /* 0x3d37271300007823 */ /* 0x000fc60000000003 */
[----:B------:R-:W-:Y:S01]  /*0170*/  FMUL R13, R7, 0.79788458347320556641 ;  /* 0x3f4c422a070d7820 */ /* 0x000fe20000400000 */
[----:B------:R-:W-:-:S03]  /*0180*/  FMUL R7, R0, 0.79788458347320556641 ;  /* 0x3f4c422a00077820 */ /* 0x000fc60000400000 */
[----:B------:R-:W-:-:S05]  /*0190*/  FADD.FTZ R12, |R13|, -RZ ;  /* 0x800000ff0d0c7221 */ /* 0x000fca0000010200 */
[----:B------:R-:W-:-:S13]  /*01a0*/  FSETP.GE.AND P1, PT, R12, 0.60000002384185791016, PT ;  /* 0x3f19999a0c00780b */ /* 0x000fda0003f26000 */
[----:B-1----:R-:W-:Y:S05]  /*01b0*/  @!P1 BRA `(.L_x_1) ;  /* 0x0000000000289947 */ /* 0x002fea0003800000 */
[C---:B------:R-:W-:Y:S01]  /*01c0*/  FMUL R0, R12.reuse, 2.8853900432586669922 ;  /* 0x4038aa3b0c007820 */ /* 0x040fe20000400000 */
[----:B------:R-:W-:Y:S01]  /*01d0*/  HFMA2.MMA R8, -RZ, RZ, 1.875, 0 ;  /* 0x3f800000ff087435 */ /* 0x000fe200000001ff */
[----:B------:R-:W-:-:S04]  /*01e0*/  FSETP.GE.AND P1, PT, R12, 9.010913848876953125, PT ;  /* 0x41102cb40c00780b */ /* 0x000fc80003f26000 */
[----:B------:R-:W1:Y:S02]  /*01f0*/  MUFU.EX2 R0, R0 ;  /* 0x0000000000007308 */ /* 0x000e640000000800 */
[----:B-1----:R-:W-:-:S06]  /*0200*/  FADD R9, R0, 1 ;  /* 0x3f80000000097421 */ /* 0x002fcc0000000000 */
[----:B------:R-:W1:Y:S02]  /*0210*/  MUFU.RCP R9, R9 ;  /* 0x0000000900097308 */ /* 0x000e640000001000 */
[----:B-1----:R-:W-:-:S05]  /*0220*/  FFMA.FTZ R8, R9, -2, R8 ;  /* 0xc000000009087823 */ /* 0x002fca0000010008 */
[----:B------:R-:W-:-:S04]  /*0230*/  FSEL R8, R8, 1, !P1 ;  /* 0x3f80000008087808 */ /* 0x000fc80004800000 */
[----:B------:R-:W-:Y:S01]  /*0240*/  LOP3.LUT R8, R8, 0x80000000, R13, 0xf8, !PT ;  /* 0x8000000008087812 */ /* 0x000fe200078ef80d */
[----:B------:R-:W-:Y:S06]  /*0250*/  BRA `(.L_x_2) ;  /* 0x00000000001c7947 */ /* 0x000fec0003800000 */
.L_x_1:
[----:B------:R-:W-:Y:S01]  /*0260*/  MOV R0, 0x3c80f082 ;  /* 0x3c80f08200007802 */ /* 0x000fe20000000f00 */
[----:B------:R-:W-:-:S04]  /*0270*/  FMUL R9, R13, R13 ;  /* 0x0000000d0d097220 */ /* 0x000fc80000400000 */
[----:B------:R-:W-:-:S04]  /*0280*/  FFMA.FTZ R0, R9, R0, -0.052303962409496307373 ;  /* 0xbd563cae09007423 */ /* 0x000fc80000010000 */
[----:B------:R-:W-:-:S04]  /*0290*/  FFMA.FTZ R0, R9, R0, 0.1331529766321182251 ;  /* 0x3e08594109007423 */ /* 0x000fc80000010000 */
[----:B------:R-:W-:-:S04]  /*02a0*/  FFMA.FTZ R0, R9, R0, -0.33332768082618713379 ;  /* 0xbeaaa9ed09007423 */ /* 0x000fc80000010000 */
[----:B------:R-:W-:-:S04]  /*02b0*/  FFMA.FTZ R0, R9, R0, RZ ;  /* 0x0000000009007223 */ /* 0x000fc800000100ff */
[----:B------:R-:W-:-:S07]  /*02c0*/  FFMA.FTZ R8, R13, R0, R13 ;  /* 0x000000000d087223 */ /* 0x000fce000001000d */
.L_x_2:
[----:B------:R-:W-:Y:S05]  /*02d0*/  BSYNC B0 ;  /* 0x0000000000007941 */ /* 0x000fea0003800000 */
.L_x_0:
[----:B------:R-:W-:Y:S01]  /*02e0*/  FADD.FTZ R12, |R7|, -RZ ;  /* 0x800000ff070c7221 */ /* 0x000fe20000010200 */
[----:B------:R-:W-:Y:S01]  /*02f0*/  BSSY B0, `(.L_x_3) ;  /* 0x0000015000007945 */ /* 0x000fe20003800000 */
[----:B------:R-:W-:-:S03]  /*0300*/  SHF.R.S32.HI R9, RZ, 0x1f, R6 ;  /* 0x0000001fff097819 */ /* 0x000fc60000011406 */
[----:B------:R-:W-:-:S13]  /*0310*/  FSETP.GE.AND P1, PT, R12, 0.60000002384185791016, PT ;  /* 0x3f19999a0c00780b */ /* 0x000fda0003f26000 */
[----:B------:R-:W-:Y:S05]  /*0320*/  @!P1 BRA `(.L_x_4) ;  /* 0x0000000000289947 */ /* 0x000fea0003800000 */
        /* <DEDUP_REMOVED lines=10> */
.L_x_4:
[----:B------:R-:W-:Y:S01]  /*03d0*/  MOV R0, 0x3c80f082 ;  /* 0x3c80f08200007802 */ /* 0x000fe20000000f00 */
[----:B------:R-:W-:-:S04]  /*03e0*/  FMUL R11, R7, R7 ;  /* 0x00000007070b7220 */ /* 0x000fc80000400000 */
[----:B------:R-:W-:-:S04]  /*03f0*/  FFMA.FTZ R0, R11, R0, -0.052303962409496307373 ;  /* 0xbd563cae0b007423 */ /* 0x000fc80000010000 */
[----:B------:R-:W-:-:S04]  /*0400*/  FFMA.FTZ R0, R11, R0, 0.1331529766321182251 ;  /* 0x3e0859410b007423 */ /* 0x000fc80000010000 */
[----:B------:R-:W-:-:S04]  /*0410*/  FFMA.FTZ R0, R11, R0, -0.33332768082618713379 ;  /* 0xbeaaa9ed0b007423 */ /* 0x000fc80000010000 */
[----:B------:R-:W-:-:S04]  /*0420*/  FFMA.FTZ R0, R11, R0, RZ ;  /* 0x000000000b007223 */ /* 0x000fc800000100ff */
[----:B------:R-:W-:-:S07]  /*0430*/  FFMA.FTZ R7, R7, R0, R7 ;  /* 0x0000000007077223 */ /* 0x000fce0000010007 */
.L_x_5:
[----:B------:R-:W-:Y:S05]  /*0440*/  BSYNC B0 ;  /* 0x0000000000007941 */ /* 0x000fea0003800000 */
.L_x_3:
[----:B------:R-:W-:Y:S01]  /*0450*/  FMUL R2, R2, 0.5 ;  /* 0x3f00000002027820 */ /* 0x000fe20000400000 */
[----:B------:R-:W-:Y:S01]  /*0460*/  FADD R11, R8, 1 ;  /* 0x3f800000080b7421 */ /* 0x000fe20000000000 */
[----:B------:R-:W-:Y:S01]  /*0470*/  ULDC.64 UR6, c[0x0][0x220] ;  /* 0x0000880000067ab9 */ /* 0x000fe20000000a00 */
[----:B------:R-:W-:Y:S01]  /*0480*/  FMUL R3, R3, 0.5 ;  /* 0x3f00000003037820 */ /* 0x000fe20000400000 */
[----:B------:R-:W-:Y:S01]  /*0490*/  FADD R0, R7, 1 ;  /* 0x3f80000007007421 */ /* 0x000fe20000000000 */
[----:B------:R-:W-:Y:S01]  /*04a0*/  FMUL R11, R2, R11 ;  /* 0x0000000b020b7220 */ /* 0x000fe20000400000 */
[C---:B------:R-:W-:Y:S02]  /*04b0*/  LEA R2, P1, R6.reuse, UR6, 0x2 ;  /* 0x0000000606027c11 */ /* 0x040fe4000f8210ff */
[----:B------:R-:W-:Y:S01]  /*04c0*/  FMUL R0, R3, R0 ;  /* 0x0000000003007220 */ /* 0x000fe20000400000 */
[----:B-----5:R-:W-:Y:S01]  /*04d0*/  FMUL R4, R11, R4 ;  /* 0x000000040b047220 */ /* 0x020fe20000400000 */
[----:B------:R-:W-:-:S02]  /*04e0*/  LEA.HI.X R3, R6, UR7, R9, 0x2, P1 ;  /* 0x0000000706037c11 */ /* 0x000fc400088f1409 */
[----:B------:R-:W-:Y:S01]  /*04f0*/  FMUL R5, R0, R5 ;  /* 0x0000000500057220 */ /* 0x000fe20000400000 */
[----:B------:R-:W-:Y:S06]  /*0500*/  @P0 EXIT ;  /* 0x000000000000094d */ /* 0x000fec0003800000 */
[----:B------:R-:W-:Y:S01]  /*0510*/  STG.E.64 desc[UR4][R2.64], R4 ;  /* 0x0000000402007986 */ /* 0x000fe2000c101b04 */
[----:B------:R-:W-:Y:S05]  /*0520*/  EXIT ;  /* 0x000000000000794d */ /* 0x000fea0003800000 */
.L_x_6:
[----:B------:R-:W-:-:S00]  /*0530*/  BRA `(.L_x_6) ;  /* 0xfffffffc00fc7947 */ /* 0x000fc0000383ffff */
[----:B------:R-:W-:-:S00]  /*0540*/  NOP ;  /* 0x0000000000007918 */ /* 0x000fc00000000000 */
        /* <DEDUP_REMOVED lines=11> */
.L_x_7:


//--------------------- .nv.global.init           --------------------------
	.section	.nv.global.init,"aw",@progbits
.nv.global.init:
	.type		_$_str,@object
	.size		_$_str,(.L_0 - _$_str)
_$_str:
        /*0000*/ 	.byte	0x5f, 0x5f, 0x43, 0x55, 0x44, 0x41, 0x5f, 0x46, 0x54, 0x5a, 0x00
.L_0:


//--------------------- .nv.constant0.triton_poi_fused_add_mul_pow_tanh_0 --------------------------
	.section	.nv.constant0.triton_poi_fused_add_mul_pow_tanh_0,"a",@progbits
	.sectionflags	@""
	.align	4
.nv.constant0.triton_poi_fused_add_mul_pow_tanh_0:
	.zero		556
